	.headerflags	@"EF_CUDA_TEXMODE_UNIFIED EF_CUDA_64BIT_ADDRESS EF_CUDA_ACCELERATORS EF_CUDA_SM90 EF_CUDA_VIRTUAL_SM(EF_CUDA_SM90)"
	.elftype	@"ET_EXEC"


//--------------------- .nv.info                  --------------------------
	.section	.nv.info,"",@"SHT_CUDA_INFO"
	.align	4


	//----- nvinfo : EIATTR_REGCOUNT
	.align		4
        /*0000*/ 	.byte	0x04, 0x2f
        /*0002*/ 	.short	(.L_1 - .L_0)
	.align		4
.L_0:
        /*0004*/ 	.word	index@(triton_per_fused_mean_69)
        /*0008*/ 	.word	0x0000000f


	//----- nvinfo : EIATTR_MIN_STACK_SIZE
	.align		4
.L_1:
        /*000c*/ 	.byte	0x04, 0x12
        /*000e*/ 	.short	(.L_3 - .L_2)
	.align		4
.L_2:
        /*0010*/ 	.word	index@(triton_per_fused_mean_69)
        /*0014*/ 	.word	0x00000000


	//----- nvinfo : EIATTR_FRAME_SIZE
	.align		4
.L_3:
        /*0018*/ 	.byte	0x04, 0x11
        /*001a*/ 	.short	(.L_5 - .L_4)
	.align		4
.L_4:
        /*001c*/ 	.word	index@(triton_per_fused_mean_69)
        /*0020*/ 	.word	0x00000000


	//----- nvinfo : EIATTR_MIN_STACK_SIZE
	.align		4
.L_5:
        /*0024*/ 	.byte	0x04, 0x12
        /*0026*/ 	.short	(.L_7 - .L_6)
	.align		4
.L_6:
        /*0028*/ 	.word	index@(triton_per_fused_mean_69)
        /*002c*/ 	.word	0x00000000
.L_7:


//--------------------- .nv.info.triton_per_fused_mean_69 --------------------------
	.section	.nv.info.triton_per_fused_mean_69,"",@"SHT_CUDA_INFO"
	.sectionflags	@""
	.align	4


	//----- nvinfo : EIATTR_CUDA_API_VERSION
	.align		4
        /*0000*/ 	.byte	0x04, 0x37
        /*0002*/ 	.short	(.L_9 - .L_8)
.L_8:
        /*0004*/ 	.word	0x0000007c


	//----- nvinfo : EIATTR_KPARAM_INFO
	.align		4
.L_9:
        /*0008*/ 	.byte	0x04, 0x17
        /*000a*/ 	.short	(.L_11 - .L_10)
.L_10:
        /*000c*/ 	.word	0x00000000
        /*0010*/ 	.short	0x0003
        /*0012*/ 	.short	0x0014
        /*0014*/ 	.byte	0x00, 0xf0, 0x11, 0x00


	//----- nvinfo : EIATTR_KPARAM_INFO
	.align		4
.L_11:
        /*0018*/ 	.byte	0x04, 0x17
        /*001a*/ 	.short	(.L_13 - .L_12)
.L_12:
        /*001c*/ 	.word	0x00000000
        /*0020*/ 	.short	0x0002
        /*0022*/ 	.short	0x0010
        /*0024*/ 	.byte	0x00, 0xf0, 0x11, 0x00


	//----- nvinfo : EIATTR_KPARAM_INFO
	.align		4
.L_13:
        /*0028*/ 	.byte	0x04, 0x17
        /*002a*/ 	.short	(.L_15 - .L_14)
.L_14:
        /*002c*/ 	.word	0x00000000
        /*0030*/ 	.short	0x0001
        /*0032*/ 	.short	0x0008
        /*0034*/ 	.byte	0x00, 0xf4, 0x21, 0x00


	//----- nvinfo : EIATTR_KPARAM_INFO
	.align		4
.L_15:
        /*0038*/ 	.byte	0x04, 0x17
        /*003a*/ 	.short	(.L_17 - .L_16)
.L_16:
        /*003c*/ 	.word	0x00000000
        /*0040*/ 	.short	0x0000
        /*0042*/ 	.short	0x0000
        /*0044*/ 	.byte	0x00, 0xf4, 0x21, 0x00


	//----- nvinfo : EIATTR_SPARSE_MMA_MASK
	.align		4
.L_17:
        /*0048*/ 	.byte	0x03, 0x50
        /*004a*/ 	.short	0x0000


	//----- nvinfo : EIATTR_MAXREG_COUNT
	.align		4
        /*004c*/ 	.byte	0x03, 0x1b
        /*004e*/ 	.short	0x00ff


	//----- nvinfo : EIATTR_COOP_GROUP_MASK_REGIDS
	.align		4
        /*0050*/ 	.byte	0x04, 0x29
        /*0052*/ 	.short	(.L_19 - .L_18)


	//   ....[0]....
.L_18:
        /*0054*/ 	.word	0xffffffff


	//   ....[1]....
        /*0058*/ 	.word	0xffffffff


	//   ....[2]....
        /*005c*/ 	.word	0xffffffff


	//   ....[3]....
        /*0060*/ 	.word	0xffffffff


	//----- nvinfo : EIATTR_COOP_GROUP_INSTR_OFFSETS
	.align		4
.L_19:
        /*0064*/ 	.byte	0x04, 0x28
        /*0066*/ 	.short	(.L_21 - .L_20)


	//   ....[0]....
.L_20:
        /*0068*/ 	.word	0x00000150


	//   ....[1]....
        /*006c*/ 	.word	0x00000180


	//   ....[2]....
        /*0070*/ 	.word	0x000001b0


	//   ....[3]....
        /*0074*/ 	.word	0x000001e0


	//----- nvinfo : EIATTR_EXIT_INSTR_OFFSETS
	.align		4
.L_21:
        /*0078*/ 	.byte	0x04, 0x1c
        /*007a*/ 	.short	(.L_23 - .L_22)


	//   ....[0]....
.L_22:
        /*007c*/ 	.word	0x00000200


	//   ....[1]....
        /*0080*/ 	.word	0x00000230


	//----- nvinfo : EIATTR_REQNTID
	.align		4
.L_23:
        /*0084*/ 	.byte	0x04, 0x10
        /*0086*/ 	.short	(.L_25 - .L_24)
.L_24:
        /*0088*/ 	.word	0x00000040
        /*008c*/ 	.word	0x00000001
        /*0090*/ 	.word	0x00000001


	//----- nvinfo : EIATTR_CBANK_PARAM_SIZE
	.align		4
.L_25:
        /*0094*/ 	.byte	0x03, 0x19
        /*0096*/ 	.short	0x0018


	//----- nvinfo : EIATTR_PARAM_CBANK
	.align		4
        /*0098*/ 	.byte	0x04, 0x0a
        /*009a*/ 	.short	(.L_27 - .L_26)
	.align		4
.L_26:
        /*009c*/ 	.word	index@(.nv.constant0.triton_per_fused_mean_69)
        /*00a0*/ 	.short	0x0210
        /*00a2*/ 	.short	0x0018


	//----- nvinfo : EIATTR_SW_WAR
	.align		4
.L_27:
        /*00a4*/ 	.byte	0x04, 0x36
        /*00a6*/ 	.short	(.L_29 - .L_28)
.L_28:
        /*00a8*/ 	.word	0x00000008
.L_29:


//--------------------- .nv.callgraph             --------------------------
	.section	.nv.callgraph,"",@"SHT_CUDA_CALLGRAPH"
	.align	4
	.sectionentsize	8
	.align		4
        /*0000*/ 	.word	0x00000000
	.align		4
        /*0004*/ 	.word	0xffffffff
	.align		4
        /*0008*/ 	.word	0x00000000
	.align		4
        /*000c*/ 	.word	0xfffffffe
	.align		4
        /*0010*/ 	.word	0x00000000
	.align		4
        /*0014*/ 	.word	0xfffffffd
	.align		4
        /*0018*/ 	.word	0x00000000
	.align		4
        /*001c*/ 	.word	0xfffffffc


//--------------------- .text.triton_per_fused_mean_69 --------------------------
	.section	.text.triton_per_fused_mean_69,"ax",@progbits
	.sectionflags	@"SHF_BARRIERS=1"
	.align	128
        .global         triton_per_fused_mean_69
        .type           triton_per_fused_mean_69,@function
        .size           triton_per_fused_mean_69,(.L_x_1 - triton_per_fused_mean_69)
        .other          triton_per_fused_mean_69,@"STO_CUDA_ENTRY STV_DEFAULT"
triton_per_fused_mean_69:
.text.triton_per_fused_mean_69:
[----:B------:R-:W0:Y:S02]  /*0000*/  LDC R1, c[0x0][0x28] ;  /* 0x00000a00ff017b82 */ /* 0x000e240000000800 */
[----:B------:R-:W1:Y:S01]  /*0010*/  S2R R3, SR_CTAID.X ;  /* 0x0000000000037919 */ /* 0x000e620000002500 */
[----:B------:R-:W-:Y:S01]  /*0020*/  HFMA2.MMA R2, -RZ, RZ, 0, 0 ;  /* 0x00000000ff027435 */ /* 0x000fe200000001ff */
[----:B------:R-:W2:Y:S01]  /*0030*/  LDC.64 R4, c[0x0][0x218] ;  /* 0x00008600ff047b82 */ /* 0x000ea20000000a00 */
[----:B------:R-:W-:Y:S01]  /*0040*/  ULDC.64 UR4, c[0x0][0x208] ;  /* 0x0000820000047ab9 */ /* 0x000fe20000000a00 */
[----:B------:R-:W3:Y:S07]  /*0050*/  S2R R12, SR_TID.X ;  /* 0x00000000000c7919 */ /* 0x000eee0000002100 */
[C---:B-1----:R-:W-:Y:S01]  /*0060*/  IMAD.HI R0, R3.reuse, -0x4549a9ef, R2 ;  /* 0xbab6561103007827 */ /* 0x042fe200078e0202 */
[----:B------:R-:W-:-:S04]  /*0070*/  ISETP.GE.AND P0, PT, R3, 0xaf8, PT ;  /* 0x00000af80300780c */ /* 0x000fc80003f06270 */
[----:B------:R-:W-:-:S04]  /*0080*/  SHF.R.U32.HI R7, RZ, 0x1f, R0 ;  /* 0x0000001fff077819 */ /* 0x000fc80000011600 */
[----:B------:R-:W-:Y:S02]  /*0090*/  LEA.HI.SX32 R7, R0, R7, 0x17 ;  /* 0x0000000700077211 */ /* 0x000fe400078fbaff */
[----:B---3--:R-:W-:-:S03]  /*00a0*/  LOP3.LUT R0, R12, 0xf, RZ, 0xc0, !PT ;  /* 0x0000000f0c007812 */ /* 0x008fc600078ec0ff */
[----:B------:R-:W-:-:S04]  /*00b0*/  IMAD R9, R7, -0x2be, R3 ;  /* 0xfffffd4207097824 */ /* 0x000fc800078e0203 */
[----:B------:R-:W-:-:S04]  /*00c0*/  IMAD R0, R0, 0x2be, R9 ;  /* 0x000002be00007824 */ /* 0x000fc800078e0209 */
[----:B------:R-:W-:Y:S01]  /*00d0*/  IMAD R7, R7, 0x2be0, R0 ;  /* 0x00002be007077824 */ /* 0x000fe200078e0200 */
[----:B------:R-:W-:-:S03]  /*00e0*/  MOV R0, RZ ;  /* 0x000000ff00007202 */ /* 0x000fc60000000f00 */
[----:B--2---:R-:W-:-:S05]  /*00f0*/  IMAD.WIDE R4, R7, 0x4, R4 ;  /* 0x0000000407047825 */ /* 0x004fca00078e0204 */
[----:B------:R-:W2:Y:S01]  /*0100*/  @!P0 LDG.E R0, desc[UR4][R4.64] ;  /* 0x0000000404008981 */ /* 0x000ea2000c1e1900 */
[----:B------:R-:W-:Y:S01]  /*0110*/  BAR.SYNC.DEFER_BLOCKING 0x0 ;  /* 0x0000000000007b1d */ /* 0x000fe20000010000 */
[----:B--2---:R-:W-:-:S04]  /*0120*/  SEL R0, R0, RZ, !P0 ;  /* 0x000000ff00007207 */ /* 0x004fc80004000000 */
[----:B------:R-:W-:Y:S02]  /*0130*/  FSEL R0, R0, RZ, !P0 ;  /* 0x000000ff00007208 */ /* 0x000fe40004000000 */
[----:B------:R-:W-:-:S03]  /*0140*/  LOP3.LUT P0, RZ, R12, 0x3f, RZ, 0xc0, !PT ;  /* 0x0000003f0cff7812 */ /* 0x000fc6000780c0ff */
[----:B------:R-:W1:Y:S01]  /*0150*/  SHFL.BFLY PT, R7, R0, 0x8, 0x1f ;  /* 0x0d001f0000077f89 */ /* 0x000e6200000e0000 */
[----:B------:R-:W-:Y:S01]  /*0160*/  ISETP.LT.AND P0, PT, R3, 0xaf8, !P0 ;  /* 0x00000af80300780c */ /* 0x000fe20004701270 */
[----:B-1----:R-:W-:-:S05]  /*0170*/  FADD R8, R0, R7 ;  /* 0x0000000700087221 */ /* 0x002fca0000000000 */
[----:B------:R-:W1:Y:S02]  /*0180*/  SHFL.BFLY PT, R7, R8, 0x4, 0x1f ;  /* 0x0c801f0008077f89 */ /* 0x000e6400000e0000 */
[----:B-1----:R-:W-:Y:S02]  /*0190*/  FADD R9, R8, R7 ;  /* 0x0000000708097221 */ /* 0x002fe40000000000 */
[----:B------:R-:W1:Y:S03]  /*01a0*/  LDC.64 R6, c[0x0][0x210] ;  /* 0x00008400ff067b82 */ /* 0x000e660000000a00 */
[----:B------:R-:W2:Y:S02]  /*01b0*/  SHFL.BFLY PT, R2, R9, 0x2, 0x1f ;  /* 0x0c401f0009027f89 */ /* 0x000ea400000e0000 */
[----:B--2---:R-:W-:Y:S01]  /*01c0*/  FADD R10, R9, R2 ;  /* 0x00000002090a7221 */ /* 0x004fe20000000000 */
[----:B-1----:R-:W-:-:S04]  /*01d0*/  IMAD.WIDE R2, R3, 0x4, R6 ;  /* 0x0000000403027825 */ /* 0x002fc800078e0206 */
[----:B------:R-:W1:Y:S02]  /*01e0*/  SHFL.BFLY PT, R11, R10, 0x1, 0x1f ;  /* 0x0c201f000a0b7f89 */ /* 0x000e6400000e0000 */
[----:B-1----:R-:W-:Y:S01]  /*01f0*/  FADD R11, R10, R11 ;  /* 0x0000000b0a0b7221 */ /* 0x002fe20000000000 */
[----:B------:R-:W-:Y:S06]  /*0200*/  @!P0 EXIT ;  /* 0x000000000000894d */ /* 0x000fec0003800000 */
[----:B------:R-:W-:-:S05]  /*0210*/  FMUL R11, R11, 0.0625 ;  /* 0x3d8000000b0b7820 */ /* 0x000fca0000400000 */
[----:B------:R-:W-:Y:S01]  /*0220*/  STG.E desc[UR4][R2.64], R11 ;  /* 0x0000000b02007986 */ /* 0x000fe2000c101904 */
[----:B------:R-:W-:Y:S05]  /*0230*/  EXIT ;  /* 0x000000000000794d */ /* 0x000fea0003800000 */
.L_x_0:
[----:B------:R-:W-:-:S00]  /*0240*/  BRA `(.L_x_0) ;  /* 0xfffffffc00fc7947 */ /* 0x000fc0000383ffff */
[----:B------:R-:W-:-:S00]  /*0250*/  NOP ;  /* 0x0000000000007918 */ /* 0x000fc00000000000 */
        /* <DEDUP_REMOVED lines=10> */
.L_x_1:


//--------------------- .nv.constant0.triton_per_fused_mean_69 --------------------------
	.section	.nv.constant0.triton_per_fused_mean_69,"a",@progbits
	.sectionflags	@""
	.align	4
.nv.constant0.triton_per_fused_mean_69:
	.zero		552
